	.headerflags	@"EF_CUDA_TEXMODE_UNIFIED EF_CUDA_64BIT_ADDRESS EF_CUDA_ACCELERATORS EF_CUDA_SM90 EF_CUDA_VIRTUAL_SM(EF_CUDA_SM90)"
	.elftype	@"ET_EXEC"


//--------------------- .nv.info                  --------------------------
	.section	.nv.info,"",@"SHT_CUDA_INFO"
	.align	4


	//----- nvinfo : EIATTR_REGCOUNT
	.align		4
        /*0000*/ 	.byte	0x04, 0x2f
        /*0002*/ 	.short	(.L_1 - .L_0)
	.align		4
.L_0:
        /*0004*/ 	.word	index@(triton_poi_fused_convolution_div_max_pool2d_with_indices_relu_sub_16)
        /*0008*/ 	.word	0x00000010


	//----- nvinfo : EIATTR_MIN_STACK_SIZE
	.align		4
.L_1:
        /*000c*/ 	.byte	0x04, 0x12
        /*000e*/ 	.short	(.L_3 - .L_2)
	.align		4
.L_2:
        /*0010*/ 	.word	index@(triton_poi_fused_convolution_div_max_pool2d_with_indices_relu_sub_16)
        /*0014*/ 	.word	0x00000000


	//----- nvinfo : EIATTR_FRAME_SIZE
	.align		4
.L_3:
        /*0018*/ 	.byte	0x04, 0x11
        /*001a*/ 	.short	(.L_5 - .L_4)
	.align		4
.L_4:
        /*001c*/ 	.word	index@(triton_poi_fused_convolution_div_max_pool2d_with_indices_relu_sub_16)
        /*0020*/ 	.word	0x00000000


	//----- nvinfo : EIATTR_MIN_STACK_SIZE
	.align		4
.L_5:
        /*0024*/ 	.byte	0x04, 0x12
        /*0026*/ 	.short	(.L_7 - .L_6)
	.align		4
.L_6:
        /*0028*/ 	.word	index@(triton_poi_fused_convolution_div_max_pool2d_with_indices_relu_sub_16)
        /*002c*/ 	.word	0x00000000
.L_7:


//--------------------- .nv.info.triton_poi_fused_convolution_div_max_pool2d_with_indices_relu_sub_16 --------------------------
	.section	.nv.info.triton_poi_fused_convolution_div_max_pool2d_with_indices_relu_sub_16,"",@"SHT_CUDA_INFO"
	.sectionflags	@""
	.align	4


	//----- nvinfo : EIATTR_CUDA_API_VERSION
	.align		4
        /*0000*/ 	.byte	0x04, 0x37
        /*0002*/ 	.short	(.L_9 - .L_8)
.L_8:
        /*0004*/ 	.word	0x0000007c


	//----- nvinfo : EIATTR_KPARAM_INFO
	.align		4
.L_9:
        /*0008*/ 	.byte	0x04, 0x17
        /*000a*/ 	.short	(.L_11 - .L_10)
.L_10:
        /*000c*/ 	.word	0x00000000
        /*0010*/ 	.short	0x0002
        /*0012*/ 	.short	0x0010
        /*0014*/ 	.byte	0x00, 0xf0, 0x11, 0x00


	//----- nvinfo : EIATTR_KPARAM_INFO
	.align		4
.L_11:
        /*0018*/ 	.byte	0x04, 0x17
        /*001a*/ 	.short	(.L_13 - .L_12)
.L_12:
        /*001c*/ 	.word	0x00000000
        /*0020*/ 	.short	0x0001
        /*0022*/ 	.short	0x0008
        /*0024*/ 	.byte	0x00, 0xf4, 0x21, 0x00


	//----- nvinfo : EIATTR_KPARAM_INFO
	.align		4
.L_13:
        /*0028*/ 	.byte	0x04, 0x17
        /*002a*/ 	.short	(.L_15 - .L_14)
.L_14:
        /*002c*/ 	.word	0x00000000
        /*0030*/ 	.short	0x0000
        /*0032*/ 	.short	0x0000
        /*0034*/ 	.byte	0x00, 0xf4, 0x21, 0x00


	//----- nvinfo : EIATTR_SPARSE_MMA_MASK
	.align		4
.L_15:
        /*0038*/ 	.byte	0x03, 0x50
        /*003a*/ 	.short	0x0000


	//----- nvinfo : EIATTR_MAXREG_COUNT
	.align		4
        /*003c*/ 	.byte	0x03, 0x1b
        /*003e*/ 	.short	0x00ff


	//----- nvinfo : EIATTR_EXIT_INSTR_OFFSETS
	.align		4
        /*0040*/ 	.byte	0x04, 0x1c
        /*0042*/ 	.short	(.L_17 - .L_16)


	//   ....[0]....
.L_16:
        /*0044*/ 	.word	0x000002c0


	//----- nvinfo : EIATTR_REQNTID
	.align		4
.L_17:
        /*0048*/ 	.byte	0x04, 0x10
        /*004a*/ 	.short	(.L_19 - .L_18)
.L_18:
        /*004c*/ 	.word	0x00000080
        /*0050*/ 	.word	0x00000001
        /*0054*/ 	.word	0x00000001


	//----- nvinfo : EIATTR_CBANK_PARAM_SIZE
	.align		4
.L_19:
        /*0058*/ 	.byte	0x03, 0x19
        /*005a*/ 	.short	0x0014


	//----- nvinfo : EIATTR_PARAM_CBANK
	.align		4
        /*005c*/ 	.byte	0x04, 0x0a
        /*005e*/ 	.short	(.L_21 - .L_20)
	.align		4
.L_20:
        /*0060*/ 	.word	index@(.nv.constant0.triton_poi_fused_convolution_div_max_pool2d_with_indices_relu_sub_16)
        /*0064*/ 	.short	0x0210
        /*0066*/ 	.short	0x0014


	//----- nvinfo : EIATTR_SW_WAR
	.align		4
.L_21:
        /*0068*/ 	.byte	0x04, 0x36
        /*006a*/ 	.short	(.L_23 - .L_22)
.L_22:
        /*006c*/ 	.word	0x00000008
.L_23:


//--------------------- .nv.callgraph             --------------------------
	.section	.nv.callgraph,"",@"SHT_CUDA_CALLGRAPH"
	.align	4
	.sectionentsize	8
	.align		4
        /*0000*/ 	.word	0x00000000
	.align		4
        /*0004*/ 	.word	0xffffffff
	.align		4
        /*0008*/ 	.word	0x00000000
	.align		4
        /*000c*/ 	.word	0xfffffffe
	.align		4
        /*0010*/ 	.word	0x00000000
	.align		4
        /*0014*/ 	.word	0xfffffffd
	.align		4
        /*0018*/ 	.word	0x00000000
	.align		4
        /*001c*/ 	.word	0xfffffffc


//--------------------- .text.triton_poi_fused_convolution_div_max_pool2d_with_indices_relu_sub_16 --------------------------
	.section	.text.triton_poi_fused_convolution_div_max_pool2d_with_indices_relu_sub_16,"ax",@progbits
	.align	128
        .global         triton_poi_fused_convolution_div_max_pool2d_with_indices_relu_sub_16
        .type           triton_poi_fused_convolution_div_max_pool2d_with_indices_relu_sub_16,@function
        .size           triton_poi_fused_convolution_div_max_pool2d_with_indices_relu_sub_16,(.L_x_1 - triton_poi_fused_convolution_div_max_pool2d_with_indices_relu_sub_16)
        .other          triton_poi_fused_convolution_div_max_pool2d_with_indices_relu_sub_16,@"STO_CUDA_ENTRY STV_DEFAULT"
triton_poi_fused_convolution_div_max_pool2d_with_indices_relu_sub_16:
.text.triton_poi_fused_convolution_div_max_pool2d_with_indices_relu_sub_16:
[----:B------:R-:W-:Y:S01]  /*0000*/  LDC R1, c[0x0][0x28] ;  /* 0x00000a00ff017b82 */ /* 0x000fe20000000800 */
[----:B------:R-:W1:Y:S01]  /*0010*/  S2R R0, SR_TID.X ;  /* 0x0000000000007919 */ /* 0x000e620000002100 */
[----:B------:R-:W-:Y:S01]  /*0020*/  ULDC.64 UR4, c[0x0][0x208] ;  /* 0x0000820000047ab9 */ /* 0x000fe20000000a00 */
[----:B------:R-:W2:Y:S01]  /*0030*/  S2R R3, SR_CTAID.X ;  /* 0x0000000000037919 */ /* 0x000ea20000002500 */
[----:B-1----:R-:W-:Y:S02]  /*0040*/  LOP3.LUT R0, R0, 0x7f, RZ, 0xc0, !PT ;  /* 0x0000007f00007812 */ /* 0x002fe400078ec0ff */
[----:B--2---:R-:W-:-:S03]  /*0050*/  SHF.R.S32.HI R5, RZ, 0x18, R3 ;  /* 0x00000018ff057819 */ /* 0x004fc60000011403 */
[----:B------:R-:W-:Y:S01]  /*0060*/  IMAD R0, R3, 0x80, R0 ;  /* 0x0000008003007824 */ /* 0x000fe200078e0200 */
[----:B------:R-:W-:-:S04]  /*0070*/  SGXT R5, R5, 0x1 ;  /* 0x000000010505781a */ /* 0x000fc80000000200 */
[----:B------:R-:W-:Y:S02]  /*0080*/  SHF.R.S32.HI R3, RZ, 0x1f, R0 ;  /* 0x0000001fff037819 */ /* 0x000fe40000011400 */
[-C--:B------:R-:W-:Y:S02]  /*0090*/  LEA.HI R6, R5, R0.reuse, RZ, 0xb ;  /* 0x0000000005067211 */ /* 0x080fe400078f58ff */
[----:B------:R-:W-:Y:S02]  /*00a0*/  LEA.HI R4, R3, R0, RZ, 0x9 ;  /* 0x0000000003047211 */ /* 0x000fe400078f48ff */
[----:B------:R-:W1:Y:S01]  /*00b0*/  LDC.64 R2, c[0x0][0x210] ;  /* 0x00008400ff027b82 */ /* 0x000e620000000a00 */
[----:B------:R-:W-:Y:S01]  /*00c0*/  IMAD.SHL.U32 R7, R6, 0x4, RZ ;  /* 0x0000000406077824 */ /* 0x000fe200078e00ff */
[----:B------:R-:W-:-:S04]  /*00d0*/  SHF.R.S32.HI R5, RZ, 0x9, R4 ;  /* 0x00000009ff057819 */ /* 0x000fc80000011404 */
[----:B------:R-:W-:Y:S02]  /*00e0*/  LEA.HI R6, R5, R5, RZ, 0x2 ;  /* 0x0000000505067211 */ /* 0x000fe400078f10ff */
[----:B------:R-:W-:Y:S02]  /*00f0*/  LOP3.LUT R8, R7, 0xffffe000, RZ, 0xc0, !PT ;  /* 0xffffe00007087812 */ /* 0x000fe400078ec0ff */
[----:B------:R-:W-:Y:S02]  /*0100*/  LOP3.LUT R7, R4, 0xfffffe00, RZ, 0xc0, !PT ;  /* 0xfffffe0004077812 */ /* 0x000fe400078ec0ff */
[----:B------:R-:W-:Y:S02]  /*0110*/  LOP3.LUT R6, R6, 0x3ffffc, RZ, 0xc0, !PT ;  /* 0x003ffffc06067812 */ /* 0x000fe400078ec0ff */
[----:B------:R-:W-:-:S03]  /*0120*/  IADD3 R7, R8, R0, -R7 ;  /* 0x0000000008077210 */ /* 0x000fc60007ffe807 */
[----:B------:R-:W-:-:S04]  /*0130*/  IMAD.IADD R6, R5, 0x1, -R6 ;  /* 0x0000000105067824 */ /* 0x000fc800078e0a06 */
[----:B------:R-:W-:-:S04]  /*0140*/  IMAD R11, R6, 0x400, R7 ;  /* 0x00000400060b7824 */ /* 0x000fc800078e0207 */
[C---:B------:R-:W-:Y:S02]  /*0150*/  VIADD R7, R11.reuse, 0x200 ;  /* 0x000002000b077836 */ /* 0x040fe40000000000 */
[----:B-1----:R-:W-:-:S04]  /*0160*/  IMAD.WIDE R4, R11, 0x4, R2 ;  /* 0x000000040b047825 */ /* 0x002fc800078e0202 */
[--C-:B------:R-:W-:Y:S02]  /*0170*/  IMAD.WIDE R6, R7, 0x4, R2.reuse ;  /* 0x0000000407067825 */ /* 0x100fe400078e0202 */
[----:B------:R-:W2:Y:S02]  /*0180*/  LDG.E R4, desc[UR4][R4.64] ;  /* 0x0000000404047981 */ /* 0x000ea4000c1e1900 */
[----:B------:R-:W-:Y:S02]  /*0190*/  VIADD R9, R11, 0x1000 ;  /* 0x000010000b097836 */ /* 0x000fe40000000000 */
[----:B------:R-:W2:Y:S02]  /*01a0*/  LDG.E R13, desc[UR4][R6.64] ;  /* 0x00000004060d7981 */ /* 0x000ea4000c1e1900 */
[----:B------:R-:W-:-:S04]  /*01b0*/  IMAD.WIDE R8, R9, 0x4, R2 ;  /* 0x0000000409087825 */ /* 0x000fc800078e0202 */
[----:B------:R-:W-:Y:S01]  /*01c0*/  VIADD R11, R11, 0x1200 ;  /* 0x000012000b0b7836 */ /* 0x000fe20000000000 */
[----:B------:R-:W3:Y:S03]  /*01d0*/  LDG.E R12, desc[UR4][R8.64] ;  /* 0x00000004080c7981 */ /* 0x000ee6000c1e1900 */
[----:B------:R-:W-:Y:S02]  /*01e0*/  IMAD.WIDE R2, R11, 0x4, R2 ;  /* 0x000000040b027825 */ /* 0x000fe400078e0202 */
[----:B------:R-:W1:Y:S04]  /*01f0*/  LDC.64 R10, c[0x0][0x218] ;  /* 0x00008600ff0a7b82 */ /* 0x000e680000000a00 */
[----:B------:R-:W4:Y:S01]  /*0200*/  LDG.E R3, desc[UR4][R2.64] ;  /* 0x0000000402037981 */ /* 0x000f22000c1e1900 */
[----:B--2---:R-:W-:-:S02]  /*0210*/  FSETP.GT.AND P1, PT, R13, R4, PT ;  /* 0x000000040d00720b */ /* 0x004fc40003f24000 */
[----:B------:R-:W-:Y:S02]  /*0220*/  FSETP.NAN.AND P2, PT, R13, R13, PT ;  /* 0x0000000d0d00720b */ /* 0x000fe40003f48000 */
[----:B---3--:R-:W-:-:S09]  /*0230*/  FSETP.NAN.AND P0, PT, R12, R12, PT ;  /* 0x0000000c0c00720b */ /* 0x008fd20003f08000 */
[----:B------:R-:W-:Y:S02]  /*0240*/  @!P1 FSEL R13, R13, R4, P2 ;  /* 0x000000040d0d9208 */ /* 0x000fe40001000000 */
[----:B----4-:R-:W-:Y:S02]  /*0250*/  FSETP.NAN.AND P1, PT, R3, R3, PT ;  /* 0x000000030300720b */ /* 0x010fe40003f28000 */
[----:B------:R-:W-:-:S04]  /*0260*/  FSETP.GEU.AND P2, PT, R13, R12, PT ;  /* 0x0000000c0d00720b */ /* 0x000fc80003f4e000 */
[----:B------:R-:W-:-:S04]  /*0270*/  @!P0 FSEL R12, R12, R13, !P2 ;  /* 0x0000000d0c0c8208 */ /* 0x000fc80005000000 */
[----:B------:R-:W-:Y:S01]  /*0280*/  FSETP.GEU.AND P0, PT, R12, R3, PT ;  /* 0x000000030c00720b */ /* 0x000fe20003f0e000 */
[----:B-1----:R-:W-:-:S03]  /*0290*/  IMAD.WIDE R4, R0, 0x4, R10 ;  /* 0x0000000400047825 */ /* 0x002fc600078e020a */
[----:B------:R-:W-:-:S05]  /*02a0*/  @!P1 SEL R3, R3, R12, !P0 ;  /* 0x0000000c03039207 */ /* 0x000fca0004000000 */
[----:B------:R-:W-:Y:S01]  /*02b0*/  STG.E desc[UR4][R4.64], R3 ;  /* 0x0000000304007986 */ /* 0x000fe2000c101904 */
[----:B------:R-:W-:Y:S05]  /*02c0*/  EXIT ;  /* 0x000000000000794d */ /* 0x000fea0003800000 */
.L_x_0:
[----:B------:R-:W-:-:S00]  /*02d0*/  BRA `(.L_x_0) ;  /* 0xfffffffc00fc7947 */ /* 0x000fc0000383ffff */
[----:B------:R-:W-:-:S00]  /*02e0*/  NOP ;  /* 0x0000000000007918 */ /* 0x000fc00000000000 */
        /* <DEDUP_REMOVED lines=9> */
.L_x_1:


//--------------------- .nv.constant0.triton_poi_fused_convolution_div_max_pool2d_with_indices_relu_sub_16 --------------------------
	.section	.nv.constant0.triton_poi_fused_convolution_div_max_pool2d_with_indices_relu_sub_16,"a",@progbits
	.sectionflags	@""
	.align	4
.nv.constant0.triton_poi_fused_convolution_div_max_pool2d_with_indices_relu_sub_16:
	.zero		548
